	.headerflags	@"EF_CUDA_TEXMODE_UNIFIED EF_CUDA_64BIT_ADDRESS EF_CUDA_ACCELERATORS EF_CUDA_SM90 EF_CUDA_VIRTUAL_SM(EF_CUDA_SM90)"
	.elftype	@"ET_EXEC"


//--------------------- .nv.info                  --------------------------
	.section	.nv.info,"",@"SHT_CUDA_INFO"
	.align	4


	//----- nvinfo : EIATTR_REGCOUNT
	.align		4
        /*0000*/ 	.byte	0x04, 0x2f
        /*0002*/ 	.short	(.L_3 - .L_2)
	.align		4
.L_2:
        /*0004*/ 	.word	index@(triton_poi_fused__native_batch_norm_legit_no_training_relu_5)
        /*0008*/ 	.word	0x00000010


	//----- nvinfo : EIATTR_MIN_STACK_SIZE
	.align		4
.L_3:
        /*000c*/ 	.byte	0x04, 0x12
        /*000e*/ 	.short	(.L_5 - .L_4)
	.align		4
.L_4:
        /*0010*/ 	.word	index@(triton_poi_fused__native_batch_norm_legit_no_training_relu_5)
        /*0014*/ 	.word	0x00000000


	//----- nvinfo : EIATTR_FRAME_SIZE
	.align		4
.L_5:
        /*0018*/ 	.byte	0x04, 0x11
        /*001a*/ 	.short	(.L_7 - .L_6)
	.align		4
.L_6:
        /*001c*/ 	.word	index@(triton_poi_fused__native_batch_norm_legit_no_training_relu_5)
        /*0020*/ 	.word	0x00000000


	//----- nvinfo : EIATTR_MIN_STACK_SIZE
	.align		4
.L_7:
        /*0024*/ 	.byte	0x04, 0x12
        /*0026*/ 	.short	(.L_9 - .L_8)
	.align		4
.L_8:
        /*0028*/ 	.word	index@(triton_poi_fused__native_batch_norm_legit_no_training_relu_5)
        /*002c*/ 	.word	0x00000000
.L_9:


//--------------------- .nv.info.triton_poi_fused__native_batch_norm_legit_no_training_relu_5 --------------------------
	.section	.nv.info.triton_poi_fused__native_batch_norm_legit_no_training_relu_5,"",@"SHT_CUDA_INFO"
	.sectionflags	@""
	.align	4


	//----- nvinfo : EIATTR_CUDA_API_VERSION
	.align		4
        /*0000*/ 	.byte	0x04, 0x37
        /*0002*/ 	.short	(.L_11 - .L_10)
.L_10:
        /*0004*/ 	.word	0x0000007c


	//----- nvinfo : EIATTR_KPARAM_INFO
	.align		4
.L_11:
        /*0008*/ 	.byte	0x04, 0x17
        /*000a*/ 	.short	(.L_13 - .L_12)
.L_12:
        /*000c*/ 	.word	0x00000000
        /*0010*/ 	.short	0x0006
        /*0012*/ 	.short	0x0030
        /*0014*/ 	.byte	0x00, 0xf0, 0x11, 0x00


	//----- nvinfo : EIATTR_KPARAM_INFO
	.align		4
.L_13:
        /*0018*/ 	.byte	0x04, 0x17
        /*001a*/ 	.short	(.L_15 - .L_14)
.L_14:
        /*001c*/ 	.word	0x00000000
        /*0020*/ 	.short	0x0005
        /*0022*/ 	.short	0x0028
        /*0024*/ 	.byte	0x00, 0xf4, 0x21, 0x00


	//----- nvinfo : EIATTR_KPARAM_INFO
	.align		4
.L_15:
        /*0028*/ 	.byte	0x04, 0x17
        /*002a*/ 	.short	(.L_17 - .L_16)
.L_16:
        /*002c*/ 	.word	0x00000000
        /*0030*/ 	.short	0x0004
        /*0032*/ 	.short	0x0020
        /*0034*/ 	.byte	0x00, 0xf4, 0x21, 0x00


	//----- nvinfo : EIATTR_KPARAM_INFO
	.align		4
.L_17:
        /*0038*/ 	.byte	0x04, 0x17
        /*003a*/ 	.short	(.L_19 - .L_18)
.L_18:
        /*003c*/ 	.word	0x00000000
        /*0040*/ 	.short	0x0003
        /*0042*/ 	.short	0x0018
        /*0044*/ 	.byte	0x00, 0xf4, 0x21, 0x00


	//----- nvinfo : EIATTR_KPARAM_INFO
	.align		4
.L_19:
        /*0048*/ 	.byte	0x04, 0x17
        /*004a*/ 	.short	(.L_21 - .L_20)
.L_20:
        /*004c*/ 	.word	0x00000000
        /*0050*/ 	.short	0x0002
        /*0052*/ 	.short	0x0010
        /*0054*/ 	.byte	0x00, 0xf4, 0x21, 0x00


	//----- nvinfo : EIATTR_KPARAM_INFO
	.align		4
.L_21:
        /*0058*/ 	.byte	0x04, 0x17
        /*005a*/ 	.short	(.L_23 - .L_22)
.L_22:
        /*005c*/ 	.word	0x00000000
        /*0060*/ 	.short	0x0001
        /*0062*/ 	.short	0x0008
        /*0064*/ 	.byte	0x00, 0xf4, 0x21, 0x00


	//----- nvinfo : EIATTR_KPARAM_INFO
	.align		4
.L_23:
        /*0068*/ 	.byte	0x04, 0x17
        /*006a*/ 	.short	(.L_25 - .L_24)
.L_24:
        /*006c*/ 	.word	0x00000000
        /*0070*/ 	.short	0x0000
        /*0072*/ 	.short	0x0000
        /*0074*/ 	.byte	0x00, 0xf4, 0x21, 0x00


	//----- nvinfo : EIATTR_SPARSE_MMA_MASK
	.align		4
.L_25:
        /*0078*/ 	.byte	0x03, 0x50
        /*007a*/ 	.short	0x0000


	//----- nvinfo : EIATTR_MAXREG_COUNT
	.align		4
        /*007c*/ 	.byte	0x03, 0x1b
        /*007e*/ 	.short	0x00ff


	//----- nvinfo : EIATTR_EXIT_INSTR_OFFSETS
	.align		4
        /*0080*/ 	.byte	0x04, 0x1c
        /*0082*/ 	.short	(.L_27 - .L_26)


	//   ....[0]....
.L_26:
        /*0084*/ 	.word	0x000002d0


	//----- nvinfo : EIATTR_REQNTID
	.align		4
.L_27:
        /*0088*/ 	.byte	0x04, 0x10
        /*008a*/ 	.short	(.L_29 - .L_28)
.L_28:
        /*008c*/ 	.word	0x00000080
        /*0090*/ 	.word	0x00000001
        /*0094*/ 	.word	0x00000001


	//----- nvinfo : EIATTR_CBANK_PARAM_SIZE
	.align		4
.L_29:
        /*0098*/ 	.byte	0x03, 0x19
        /*009a*/ 	.short	0x0034


	//----- nvinfo : EIATTR_PARAM_CBANK
	.align		4
        /*009c*/ 	.byte	0x04, 0x0a
        /*009e*/ 	.short	(.L_31 - .L_30)
	.align		4
.L_30:
        /*00a0*/ 	.word	index@(.nv.constant0.triton_poi_fused__native_batch_norm_legit_no_training_relu_5)
        /*00a4*/ 	.short	0x0210
        /*00a6*/ 	.short	0x0034


	//----- nvinfo : EIATTR_SW_WAR
	.align		4
.L_31:
        /*00a8*/ 	.byte	0x04, 0x36
        /*00aa*/ 	.short	(.L_33 - .L_32)
.L_32:
        /*00ac*/ 	.word	0x00000008
.L_33:


//--------------------- .nv.callgraph             --------------------------
	.section	.nv.callgraph,"",@"SHT_CUDA_CALLGRAPH"
	.align	4
	.sectionentsize	8
	.align		4
        /*0000*/ 	.word	0x00000000
	.align		4
        /*0004*/ 	.word	0xffffffff
	.align		4
        /*0008*/ 	.word	0x00000000
	.align		4
        /*000c*/ 	.word	0xfffffffe
	.align		4
        /*0010*/ 	.word	0x00000000
	.align		4
        /*0014*/ 	.word	0xfffffffd
	.align		4
        /*0018*/ 	.word	0x00000000
	.align		4
        /*001c*/ 	.word	0xfffffffc


//--------------------- .nv.constant4             --------------------------
	.section	.nv.constant4,"a",@progbits
	.align	8
	.align		8
.nv.constant4:
        /*0000*/ 	.dword	_$_str
	.align		8
        /*0008*/ 	.dword	_$_str_$_2


//--------------------- .text.triton_poi_fused__native_batch_norm_legit_no_training_relu_5 --------------------------
	.section	.text.triton_poi_fused__native_batch_norm_legit_no_training_relu_5,"ax",@progbits
	.align	128
        .global         triton_poi_fused__native_batch_norm_legit_no_training_relu_5
        .type           triton_poi_fused__native_batch_norm_legit_no_training_relu_5,@function
        .size           triton_poi_fused__native_batch_norm_legit_no_training_relu_5,(.L_x_1 - triton_poi_fused__native_batch_norm_legit_no_training_relu_5)
        .other          triton_poi_fused__native_batch_norm_legit_no_training_relu_5,@"STO_CUDA_ENTRY STV_DEFAULT"
triton_poi_fused__native_batch_norm_legit_no_training_relu_5:
.text.triton_poi_fused__native_batch_norm_legit_no_training_relu_5:
[----:B------:R-:W-:Y:S01]  /*0000*/  LDC R1, c[0x0][0x28] ;  /* 0x00000a00ff017b82 */ /* 0x000fe20000000800 */
[----:B------:R-:W1:Y:S07]  /*0010*/  S2R R0, SR_TID.X ;  /* 0x0000000000007919 */ /* 0x000e6e0000002100 */
[----:B------:R-:W2:Y:S01]  /*0020*/  LDC.64 R6, c[0x0][0x220] ;  /* 0x00008800ff067b82 */ /* 0x000ea20000000a00 */
[----:B------:R-:W-:Y:S01]  /*0030*/  ULDC.64 UR4, c[0x0][0x208] ;  /* 0x0000820000047ab9 */ /* 0x000fe20000000a00 */
[----:B------:R-:W3:Y:S06]  /*0040*/  S2R R3, SR_CTAID.X ;  /* 0x0000000000037919 */ /* 0x000eec0000002500 */
[----:B------:R-:W4:Y:S08]  /*0050*/  LDC.64 R4, c[0x0][0x218] ;  /* 0x00008600ff047b82 */ /* 0x000f300000000a00 */
[----:B------:R-:W5:Y:S08]  /*0060*/  LDC.64 R8, c[0x0][0x228] ;  /* 0x00008a00ff087b82 */ /* 0x000f700000000a00 */
[----:B------:R-:W5:Y:S01]  /*0070*/  LDC.64 R10, c[0x0][0x230] ;  /* 0x00008c00ff0a7b82 */ /* 0x000f620000000a00 */
[----:B-1----:R-:W-:-:S02]  /*0080*/  LOP3.LUT R0, R0, 0x7f, RZ, 0xc0, !PT ;  /* 0x0000007f00007812 */ /* 0x002fc400078ec0ff */
[----:B---3--:R-:W-:Y:S02]  /*0090*/  SHF.R.S32.HI R2, RZ, 0x18, R3 ;  /* 0x00000018ff027819 */ /* 0x008fe40000011403 */
[----:B------:R-:W-:Y:S02]  /*00a0*/  LEA R0, R3, R0, 0x7 ;  /* 0x0000000003007211 */ /* 0x000fe400078e38ff */
[----:B------:R-:W-:-:S04]  /*00b0*/  SGXT R3, R2, 0x1 ;  /* 0x000000010203781a */ /* 0x000fc80000000200 */
[----:B------:R-:W-:-:S04]  /*00c0*/  LEA.HI R3, R3, R0, RZ, 0x5 ;  /* 0x0000000003037211 */ /* 0x000fc800078f28ff */
[----:B------:R-:W-:-:S04]  /*00d0*/  LOP3.LUT R3, R3, 0xffffffe0, RZ, 0xc0, !PT ;  /* 0xffffffe003037812 */ /* 0x000fc800078ec0ff */
[----:B------:R-:W-:Y:S02]  /*00e0*/  IADD3 R13, R0, -R3, RZ ;  /* 0x80000003000d7210 */ /* 0x000fe40007ffe0ff */
[----:B------:R-:W1:Y:S03]  /*00f0*/  LDC.64 R2, c[0x0][0x210] ;  /* 0x00008400ff027b82 */ /* 0x000e660000000a00 */
[----:B--2---:R-:W-:-:S06]  /*0100*/  IMAD.WIDE R6, R13, 0x4, R6 ;  /* 0x000000040d067825 */ /* 0x004fcc00078e0206 */
[----:B------:R-:W2:Y:S01]  /*0110*/  LDG.E.EL R6, desc[UR4][R6.64] ;  /* 0x0000000406067981 */ /* 0x000ea2000c2e1900 */
[----:B----4-:R-:W-:-:S04]  /*0120*/  IMAD.WIDE R4, R13, 0x4, R4 ;  /* 0x000000040d047825 */ /* 0x010fc800078e0204 */
[C---:B-----5:R-:W-:Y:S02]  /*0130*/  IMAD.WIDE R8, R13.reuse, 0x4, R8 ;  /* 0x000000040d087825 */ /* 0x060fe400078e0208 */
[----:B------:R3:W4:Y:S02]  /*0140*/  LDG.E.EL R5, desc[UR4][R4.64] ;  /* 0x0000000404057981 */ /* 0x000724000c2e1900 */
[----:B0-----:R-:W-:Y:S02]  /*0150*/  IMAD.WIDE R10, R13, 0x4, R10 ;  /* 0x000000040d0a7825 */ /* 0x001fe400078e020a */
[----:B------:R-:W5:Y:S02]  /*0160*/  LDG.E.EL R8, desc[UR4][R8.64] ;  /* 0x0000000408087981 */ /* 0x000f64000c2e1900 */
[C---:B-1----:R-:W-:Y:S02]  /*0170*/  IMAD.WIDE R2, R0.reuse, 0x4, R2 ;  /* 0x0000000400027825 */ /* 0x042fe400078e0202 */
[----:B------:R-:W5:Y:S04]  /*0180*/  LDG.E.EL R11, desc[UR4][R10.64] ;  /* 0x000000040a0b7981 */ /* 0x000f68000c2e1900 */
[----:B------:R0:W4:Y:S01]  /*0190*/  LDG.E R12, desc[UR4][R2.64] ;  /* 0x00000004020c7981 */ /* 0x000122000c1e1900 */
[----:B---3--:R-:W-:Y:S01]  /*01a0*/  HFMA2.MMA R4, -RZ, RZ, 1.625, 0 ;  /* 0x3e800000ff047435 */ /* 0x008fe200000001ff */
[----:B0-----:R-:W0:Y:S02]  /*01b0*/  LDC.64 R2, c[0x0][0x238] ;  /* 0x00008e00ff027b82 */ /* 0x001e240000000a00 */
[----:B0-----:R-:W-:-:S04]  /*01c0*/  IMAD.WIDE R2, R0, 0x4, R2 ;  /* 0x0000000400027825 */ /* 0x001fc800078e0202 */
[----:B--2---:R-:W-:-:S04]  /*01d0*/  FADD R6, R6, 9.9999997473787516356e-06 ;  /* 0x3727c5ac06067421 */ /* 0x004fc80000000000 */
[----:B------:R-:W0:Y:S02]  /*01e0*/  MUFU.SQRT R7, R6 ;  /* 0x0000000600077308 */ /* 0x000e240000002000 */
[C---:B0-----:R-:W-:Y:S02]  /*01f0*/  FSETP.GT.AND P0, PT, R7.reuse, 8.50705917302346158658e+37, PT ;  /* 0x7e8000000700780b */ /* 0x041fe40003f04000 */
[----:B------:R-:W-:-:S11]  /*0200*/  FSETP.GEU.AND P1, PT, R7, 1.175494350822287508e-38, PT ;  /* 0x008000000700780b */ /* 0x000fd60003f2e000 */
[----:B------:R-:W-:-:S04]  /*0210*/  @P0 FMUL R7, R7, 0.25 ;  /* 0x3e80000007070820 */ /* 0x000fc80000400000 */
[----:B------:R-:W-:-:S06]  /*0220*/  @!P1 FMUL R7, R7, 16777216 ;  /* 0x4b80000007079820 */ /* 0x000fcc0000400000 */
[----:B------:R-:W0:Y:S01]  /*0230*/  MUFU.RCP R7, R7 ;  /* 0x0000000700077308 */ /* 0x000e220000001000 */
[----:B------:R-:W-:Y:S01]  /*0240*/  FSEL R4, R4, 1, P0 ;  /* 0x3f80000004047808 */ /* 0x000fe20000000000 */
[----:B----4-:R-:W-:-:S04]  /*0250*/  FADD R5, R12, -R5 ;  /* 0x800000050c057221 */ /* 0x010fc80000000000 */
[----:B------:R-:W-:-:S04]  /*0260*/  @!P1 FMUL R4, R4, 16777216 ;  /* 0x4b80000004049820 */ /* 0x000fc80000400000 */
[----:B0-----:R-:W-:-:S04]  /*0270*/  FMUL R4, R7, R4 ;  /* 0x0000000407047220 */ /* 0x001fc80000400000 */
[----:B------:R-:W-:-:S04]  /*0280*/  FMUL R4, R5, R4 ;  /* 0x0000000405047220 */ /* 0x000fc80000400000 */
[----:B-----5:R-:W-:-:S05]  /*0290*/  FFMA R4, R8, R4, R11 ;  /* 0x0000000408047223 */ /* 0x020fca000000000b */
[----:B------:R-:W-:-:S04]  /*02a0*/  FSETP.GEU.AND P0, PT, R4, RZ, PT ;  /* 0x000000ff0400720b */ /* 0x000fc80003f0e000 */
[----:B------:R-:W-:-:S05]  /*02b0*/  FSEL R5, R4, RZ, P0 ;  /* 0x000000ff04057208 */ /* 0x000fca0000000000 */
[----:B------:R-:W-:Y:S01]  /*02c0*/  STG.E desc[UR4][R2.64], R5 ;  /* 0x0000000502007986 */ /* 0x000fe2000c101904 */
[----:B------:R-:W-:Y:S05]  /*02d0*/  EXIT ;  /* 0x000000000000794d */ /* 0x000fea0003800000 */
.L_x_0:
[----:B------:R-:W-:-:S00]  /*02e0*/  BRA `(.L_x_0) ;  /* 0xfffffffc00fc7947 */ /* 0x000fc0000383ffff */
[----:B------:R-:W-:-:S00]  /*02f0*/  NOP ;  /* 0x0000000000007918 */ /* 0x000fc00000000000 */
        /* <DEDUP_REMOVED lines=8> */
.L_x_1:


//--------------------- .nv.global.init           --------------------------
	.section	.nv.global.init,"aw",@progbits
.nv.global.init:
	.type		_$_str,@object
	.size		_$_str,(_$_str_$_2 - _$_str)
_$_str:
        /*0000*/ 	.byte	0x5f, 0x5f, 0x43, 0x55, 0x44, 0x41, 0x5f, 0x46, 0x54, 0x5a, 0x00
	.type		_$_str_$_2,@object
	.size		_$_str_$_2,(.L_1 - _$_str_$_2)
_$_str_$_2:
        /*000b*/ 	.byte	0x5f, 0x5f, 0x43, 0x55, 0x44, 0x41, 0x5f, 0x50, 0x52, 0x45, 0x43, 0x5f, 0x53, 0x51, 0x52, 0x54
        /*001b*/ 	.byte	0x00
.L_1:


//--------------------- .nv.constant0.triton_poi_fused__native_batch_norm_legit_no_training_relu_5 --------------------------
	.section	.nv.constant0.triton_poi_fused__native_batch_norm_legit_no_training_relu_5,"a",@progbits
	.sectionflags	@""
	.align	4
.nv.constant0.triton_poi_fused__native_batch_norm_legit_no_training_relu_5:
	.zero		580
